//
// Generated by NVIDIA NVVM Compiler
//
// Compiler Build ID: CL-36424714
// Cuda compilation tools, release 13.0, V13.0.88
// Based on NVVM 20.0.0
//

.version 9.0
.target sm_100
.address_size 64

	// .globl	_Z16matchPattern_GPUPjS_Piii

.visible .entry _Z16matchPattern_GPUPjS_Piii(
	.param .u64 .ptr .align 1 _Z16matchPattern_GPUPjS_Piii_param_0,
	.param .u64 .ptr .align 1 _Z16matchPattern_GPUPjS_Piii_param_1,
	.param .u64 .ptr .align 1 _Z16matchPattern_GPUPjS_Piii_param_2,
	.param .u32 _Z16matchPattern_GPUPjS_Piii_param_3,
	.param .u32 _Z16matchPattern_GPUPjS_Piii_param_4
)
{
	.reg .pred 	%p<46>;
	.reg .b32 	%r<115>;
	.reg .b64 	%rd<26>;

	ld.param.u64 	%rd17, [_Z16matchPattern_GPUPjS_Piii_param_0];
	ld.param.u64 	%rd18, [_Z16matchPattern_GPUPjS_Piii_param_1];
	ld.param.u64 	%rd19, [_Z16matchPattern_GPUPjS_Piii_param_2];
	ld.param.u32 	%r24, [_Z16matchPattern_GPUPjS_Piii_param_3];
	ld.param.u32 	%r25, [_Z16matchPattern_GPUPjS_Piii_param_4];
	cvta.to.global.u64 	%rd1, %rd19;
	cvta.to.global.u64 	%rd2, %rd18;
	mov.u32 	%r26, %nctaid.x;
	mov.u32 	%r27, %nctaid.y;
	mul.lo.s32 	%r28, %r26, %r27;
	mov.u32 	%r29, %ntid.x;
	mul.lo.s32 	%r30, %r28, %r29;
	mov.u32 	%r31, %ntid.y;
	mul.lo.s32 	%r1, %r30, %r31;
	mov.u32 	%r32, %tid.x;
	mov.u32 	%r33, %ctaid.x;
	mov.u32 	%r34, %tid.y;
	mov.u32 	%r35, %ctaid.y;
	mad.lo.s32 	%r36, %r31, %r35, %r34;
	mad.lo.s32 	%r37, %r36, %r26, %r33;
	mad.lo.s32 	%r2, %r37, %r29, %r32;
	setp.ge.s32 	%p1, %r2, %r25;
	@%p1 bra 	$L__BB0_83;
	cvta.to.global.u64 	%rd3, %rd17;
	setp.lt.s32 	%p2, %r24, 1;
	@%p2 bra 	$L__BB0_83;
	mul.wide.s32 	%rd20, %r2, 4;
	add.s64 	%rd4, %rd3, %rd20;
	and.b32  	%r3, %r24, 15;
	add.s32 	%r4, %r3, -1;
	and.b32  	%r5, %r24, 7;
	add.s32 	%r6, %r5, -1;
	and.b32  	%r7, %r24, 2147483632;
	and.b32  	%r8, %r24, 3;
	neg.s32 	%r9, %r7;
	add.s64 	%rd5, %rd2, 32;
	add.s64 	%rd6, %rd1, 32;
	mov.b32 	%r108, 0;
$L__BB0_3:
	mov.b32 	%r109, 0;
$L__BB0_4:
	setp.eq.s32 	%p3, %r109, 0;
	@%p3 bra 	$L__BB0_6;
	ld.global.u32 	%r40, [%rd4];
	shl.b32 	%r41, %r109, 3;
	ld.global.u32 	%r42, [%rd4+4];
	shf.r.wrap.b32 	%r110, %r40, %r42, %r41;
	bra.uni 	$L__BB0_7;
$L__BB0_6:
	ld.global.u32 	%r110, [%rd4];
$L__BB0_7:
	setp.lt.u32 	%p4, %r24, 16;
	mov.b32 	%r113, 0;
	@%p4 bra 	$L__BB0_42;
	mov.u64 	%rd24, %rd6;
	mov.u64 	%rd25, %rd5;
	mov.u32 	%r111, %r9;
$L__BB0_9:
	.pragma "nounroll";
	ld.global.u32 	%r44, [%rd25+-32];
	setp.ne.s32 	%p5, %r110, %r44;
	@%p5 bra 	$L__BB0_11;
	atom.global.add.u32 	%r45, [%rd24+-32], 1;
$L__BB0_11:
	ld.global.u32 	%r46, [%rd25+-28];
	setp.ne.s32 	%p6, %r110, %r46;
	@%p6 bra 	$L__BB0_13;
	atom.global.add.u32 	%r47, [%rd24+-28], 1;
$L__BB0_13:
	ld.global.u32 	%r48, [%rd25+-24];
	setp.ne.s32 	%p7, %r110, %r48;
	@%p7 bra 	$L__BB0_15;
	atom.global.add.u32 	%r49, [%rd24+-24], 1;
$L__BB0_15:
	ld.global.u32 	%r50, [%rd25+-20];
	setp.ne.s32 	%p8, %r110, %r50;
	@%p8 bra 	$L__BB0_17;
	atom.global.add.u32 	%r51, [%rd24+-20], 1;
$L__BB0_17:
	ld.global.u32 	%r52, [%rd25+-16];
	setp.ne.s32 	%p9, %r110, %r52;
	@%p9 bra 	$L__BB0_19;
	atom.global.add.u32 	%r53, [%rd24+-16], 1;
$L__BB0_19:
	ld.global.u32 	%r54, [%rd25+-12];
	setp.ne.s32 	%p10, %r110, %r54;
	@%p10 bra 	$L__BB0_21;
	atom.global.add.u32 	%r55, [%rd24+-12], 1;
$L__BB0_21:
	ld.global.u32 	%r56, [%rd25+-8];
	setp.ne.s32 	%p11, %r110, %r56;
	@%p11 bra 	$L__BB0_23;
	atom.global.add.u32 	%r57, [%rd24+-8], 1;
$L__BB0_23:
	ld.global.u32 	%r58, [%rd25+-4];
	setp.ne.s32 	%p12, %r110, %r58;
	@%p12 bra 	$L__BB0_25;
	atom.global.add.u32 	%r59, [%rd24+-4], 1;
$L__BB0_25:
	ld.global.u32 	%r60, [%rd25];
	setp.ne.s32 	%p13, %r110, %r60;
	@%p13 bra 	$L__BB0_27;
	atom.global.add.u32 	%r61, [%rd24], 1;
$L__BB0_27:
	ld.global.u32 	%r62, [%rd25+4];
	setp.ne.s32 	%p14, %r110, %r62;
	@%p14 bra 	$L__BB0_29;
	atom.global.add.u32 	%r63, [%rd24+4], 1;
$L__BB0_29:
	ld.global.u32 	%r64, [%rd25+8];
	setp.ne.s32 	%p15, %r110, %r64;
	@%p15 bra 	$L__BB0_31;
	atom.global.add.u32 	%r65, [%rd24+8], 1;
$L__BB0_31:
	ld.global.u32 	%r66, [%rd25+12];
	setp.ne.s32 	%p16, %r110, %r66;
	@%p16 bra 	$L__BB0_33;
	atom.global.add.u32 	%r67, [%rd24+12], 1;
$L__BB0_33:
	ld.global.u32 	%r68, [%rd25+16];
	setp.ne.s32 	%p17, %r110, %r68;
	@%p17 bra 	$L__BB0_35;
	atom.global.add.u32 	%r69, [%rd24+16], 1;
$L__BB0_35:
	ld.global.u32 	%r70, [%rd25+20];
	setp.ne.s32 	%p18, %r110, %r70;
	@%p18 bra 	$L__BB0_37;
	atom.global.add.u32 	%r71, [%rd24+20], 1;
$L__BB0_37:
	ld.global.u32 	%r72, [%rd25+24];
	setp.ne.s32 	%p19, %r110, %r72;
	@%p19 bra 	$L__BB0_39;
	atom.global.add.u32 	%r73, [%rd24+24], 1;
$L__BB0_39:
	ld.global.u32 	%r74, [%rd25+28];
	setp.ne.s32 	%p20, %r110, %r74;
	@%p20 bra 	$L__BB0_41;
	atom.global.add.u32 	%r75, [%rd24+28], 1;
$L__BB0_41:
	add.s32 	%r111, %r111, 16;
	add.s64 	%rd25, %rd25, 64;
	add.s64 	%rd24, %rd24, 64;
	setp.ne.s32 	%p21, %r111, 0;
	mov.u32 	%r113, %r7;
	@%p21 bra 	$L__BB0_9;
$L__BB0_42:
	setp.eq.s32 	%p22, %r3, 0;
	@%p22 bra 	$L__BB0_81;
	setp.lt.u32 	%p23, %r4, 7;
	@%p23 bra 	$L__BB0_61;
	mul.wide.u32 	%rd21, %r113, 4;
	add.s64 	%rd11, %rd2, %rd21;
	ld.global.u32 	%r76, [%rd11];
	setp.ne.s32 	%p24, %r110, %r76;
	add.s64 	%rd12, %rd1, %rd21;
	@%p24 bra 	$L__BB0_46;
	atom.global.add.u32 	%r77, [%rd12], 1;
$L__BB0_46:
	ld.global.u32 	%r78, [%rd11+4];
	setp.ne.s32 	%p25, %r110, %r78;
	@%p25 bra 	$L__BB0_48;
	atom.global.add.u32 	%r79, [%rd12+4], 1;
$L__BB0_48:
	ld.global.u32 	%r80, [%rd11+8];
	setp.ne.s32 	%p26, %r110, %r80;
	@%p26 bra 	$L__BB0_50;
	atom.global.add.u32 	%r81, [%rd12+8], 1;
$L__BB0_50:
	ld.global.u32 	%r82, [%rd11+12];
	setp.ne.s32 	%p27, %r110, %r82;
	@%p27 bra 	$L__BB0_52;
	atom.global.add.u32 	%r83, [%rd12+12], 1;
$L__BB0_52:
	ld.global.u32 	%r84, [%rd11+16];
	setp.ne.s32 	%p28, %r110, %r84;
	@%p28 bra 	$L__BB0_54;
	atom.global.add.u32 	%r85, [%rd12+16], 1;
$L__BB0_54:
	ld.global.u32 	%r86, [%rd11+20];
	setp.ne.s32 	%p29, %r110, %r86;
	@%p29 bra 	$L__BB0_56;
	atom.global.add.u32 	%r87, [%rd12+20], 1;
$L__BB0_56:
	ld.global.u32 	%r88, [%rd11+24];
	setp.ne.s32 	%p30, %r110, %r88;
	@%p30 bra 	$L__BB0_58;
	atom.global.add.u32 	%r89, [%rd12+24], 1;
$L__BB0_58:
	ld.global.u32 	%r90, [%rd11+28];
	setp.ne.s32 	%p31, %r110, %r90;
	@%p31 bra 	$L__BB0_60;
	atom.global.add.u32 	%r91, [%rd12+28], 1;
$L__BB0_60:
	add.s32 	%r113, %r113, 8;
$L__BB0_61:
	setp.eq.s32 	%p32, %r5, 0;
	@%p32 bra 	$L__BB0_81;
	setp.lt.u32 	%p33, %r6, 3;
	@%p33 bra 	$L__BB0_72;
	mul.wide.u32 	%rd22, %r113, 4;
	add.s64 	%rd13, %rd2, %rd22;
	ld.global.u32 	%r92, [%rd13];
	setp.ne.s32 	%p34, %r110, %r92;
	add.s64 	%rd14, %rd1, %rd22;
	@%p34 bra 	$L__BB0_65;
	atom.global.add.u32 	%r93, [%rd14], 1;
$L__BB0_65:
	ld.global.u32 	%r94, [%rd13+4];
	setp.ne.s32 	%p35, %r110, %r94;
	@%p35 bra 	$L__BB0_67;
	atom.global.add.u32 	%r95, [%rd14+4], 1;
$L__BB0_67:
	ld.global.u32 	%r96, [%rd13+8];
	setp.ne.s32 	%p36, %r110, %r96;
	@%p36 bra 	$L__BB0_69;
	atom.global.add.u32 	%r97, [%rd14+8], 1;
$L__BB0_69:
	ld.global.u32 	%r98, [%rd13+12];
	setp.ne.s32 	%p37, %r110, %r98;
	@%p37 bra 	$L__BB0_71;
	atom.global.add.u32 	%r99, [%rd14+12], 1;
$L__BB0_71:
	add.s32 	%r113, %r113, 4;
$L__BB0_72:
	setp.eq.s32 	%p38, %r8, 0;
	@%p38 bra 	$L__BB0_81;
	mul.wide.u32 	%rd23, %r113, 4;
	add.s64 	%rd15, %rd2, %rd23;
	ld.global.u32 	%r100, [%rd15];
	setp.ne.s32 	%p39, %r110, %r100;
	add.s64 	%rd16, %rd1, %rd23;
	@%p39 bra 	$L__BB0_75;
	atom.global.add.u32 	%r101, [%rd16], 1;
$L__BB0_75:
	setp.eq.s32 	%p40, %r8, 1;
	@%p40 bra 	$L__BB0_81;
	ld.global.u32 	%r102, [%rd15+4];
	setp.ne.s32 	%p41, %r110, %r102;
	@%p41 bra 	$L__BB0_78;
	atom.global.add.u32 	%r103, [%rd16+4], 1;
$L__BB0_78:
	setp.eq.s32 	%p42, %r8, 2;
	@%p42 bra 	$L__BB0_81;
	ld.global.u32 	%r104, [%rd15+8];
	setp.ne.s32 	%p43, %r110, %r104;
	@%p43 bra 	$L__BB0_81;
	atom.global.add.u32 	%r105, [%rd16+8], 1;
$L__BB0_81:
	add.s32 	%r109, %r109, 1;
	setp.ne.s32 	%p44, %r109, 4;
	@%p44 bra 	$L__BB0_4;
	add.s32 	%r23, %r108, 1;
	mad.lo.s32 	%r106, %r1, %r108, %r1;
	add.s32 	%r107, %r106, %r2;
	setp.lt.s32 	%p45, %r107, %r25;
	mov.u32 	%r108, %r23;
	@%p45 bra 	$L__BB0_3;
$L__BB0_83:
	ret;

}


// ===== COMPILED SASS (sm_100) =====

	.target	sm_100

	.elftype	@"ET_EXEC"


//--------------------- .note.nv.tkinfo           --------------------------
	.section	.note.nv.tkinfo,"",@"SHT_NOTE"
	.sectionflags	@"SHF_NOTE_NV_TKINFO"
	.tkinfo
        /*0018*/ 	.word	0x00000002
        /*0030*/ 	.string	""
        /*0030*/ 	.string	"ptxas"
        /*0030*/ 	.string	"Cuda compilation tools, release 13.0, V13.0.88"
        /*0030*/ 	.string	"Build cuda_13.0.r13.0/compiler.36424714_0"
        /*0030*/ 	.string	"-arch sm_100 -m 64 "



//--------------------- .note.nv.cuinfo           --------------------------
	.section	.note.nv.cuinfo,"",@"SHT_NOTE"
	.sectionflags	@"SHF_NOTE_NV_CUINFO"
        /*0018*/ 	.short	0x0002
        /*001a*/ 	.short	0x0064
        /*001c*/ 	.short	0x0082
	.zero		2


//--------------------- .nv.info                  --------------------------
	.section	.nv.info,"",@"SHT_CUDA_INFO"
	.align	4


	//----- nvinfo : EIATTR_REGCOUNT
	.align		4
        /*0000*/ 	.byte	0x04, 0x2f
        /*0002*/ 	.short	(.L_1 - .L_0)
	.align		4
.L_0:
        /*0004*/ 	.word	index@(_Z16matchPattern_GPUPjS_Piii)
        /*0008*/ 	.word	0x00000017


	//----- nvinfo : EIATTR_FRAME_SIZE
	.align		4
.L_1:
        /*000c*/ 	.byte	0x04, 0x11
        /*000e*/ 	.short	(.L_3 - .L_2)
	.align		4
.L_2:
        /*0010*/ 	.word	index@(_Z16matchPattern_GPUPjS_Piii)
        /*0014*/ 	.word	0x00000000


	//----- nvinfo : EIATTR_MIN_STACK_SIZE
	.align		4
.L_3:
        /*0018*/ 	.byte	0x04, 0x12
        /*001a*/ 	.short	(.L_5 - .L_4)
	.align		4
.L_4:
        /*001c*/ 	.word	index@(_Z16matchPattern_GPUPjS_Piii)
        /*0020*/ 	.word	0x00000000
.L_5:


//--------------------- .nv.compat                --------------------------
	.section	.nv.compat,"",@"SHT_CUDA_COMPAT_INFO"
	.align	4
        /*0000*/ 	.byte	0x02, 0x09, 0x00, 0x00, 0x02, 0x02, 0x01, 0x00, 0x02, 0x05, 0x05, 0x00, 0x03, 0x07, 0x01, 0x01
        /*0010*/ 	.byte	0x02, 0x03, 0x00, 0x00, 0x02, 0x06, 0x01, 0x00, 0x04, 0x0b, 0x08, 0x00, 0x09, 0x00, 0x00, 0x00
        /*0020*/ 	.byte	0x00, 0x00, 0x00, 0x00


//--------------------- .nv.info._Z16matchPattern_GPUPjS_Piii --------------------------
	.section	.nv.info._Z16matchPattern_GPUPjS_Piii,"",@"SHT_CUDA_INFO"
	.sectionflags	@""
	.align	4


	//----- nvinfo : EIATTR_CUDA_API_VERSION
	.align		4
        /*0000*/ 	.byte	0x04, 0x37
        /*0002*/ 	.short	(.L_7 - .L_6)
.L_6:
        /*0004*/ 	.word	0x00000082


	//----- nvinfo : EIATTR_KPARAM_INFO
	.align		4
.L_7:
        /*0008*/ 	.byte	0x04, 0x17
        /*000a*/ 	.short	(.L_9 - .L_8)
.L_8:
        /*000c*/ 	.word	0x00000000
        /*0010*/ 	.short	0x0004
        /*0012*/ 	.short	0x001c
        /*0014*/ 	.byte	0x00, 0xf0, 0x11, 0x00


	//----- nvinfo : EIATTR_KPARAM_INFO
	.align		4
.L_9:
        /*0018*/ 	.byte	0x04, 0x17
        /*001a*/ 	.short	(.L_11 - .L_10)
.L_10:
        /*001c*/ 	.word	0x00000000
        /*0020*/ 	.short	0x0003
        /*0022*/ 	.short	0x0018
        /*0024*/ 	.byte	0x00, 0xf0, 0x11, 0x00


	//----- nvinfo : EIATTR_KPARAM_INFO
	.align		4
.L_11:
        /*0028*/ 	.byte	0x04, 0x17
        /*002a*/ 	.short	(.L_13 - .L_12)
.L_12:
        /*002c*/ 	.word	0x00000000
        /*0030*/ 	.short	0x0002
        /*0032*/ 	.short	0x0010
        /*0034*/ 	.byte	0x00, 0xf5, 0x21, 0x00


	//----- nvinfo : EIATTR_KPARAM_INFO
	.align		4
.L_13:
        /*0038*/ 	.byte	0x04, 0x17
        /*003a*/ 	.short	(.L_15 - .L_14)
.L_14:
        /*003c*/ 	.word	0x00000000
        /*0040*/ 	.short	0x0001
        /*0042*/ 	.short	0x0008
        /*0044*/ 	.byte	0x00, 0xf5, 0x21, 0x00


	//----- nvinfo : EIATTR_KPARAM_INFO
	.align		4
.L_15:
        /*0048*/ 	.byte	0x04, 0x17
        /*004a*/ 	.short	(.L_17 - .L_16)
.L_16:
        /*004c*/ 	.word	0x00000000
        /*0050*/ 	.short	0x0000
        /*0052*/ 	.short	0x0000
        /*0054*/ 	.byte	0x00, 0xf5, 0x21, 0x00


	//----- nvinfo : EIATTR_SPARSE_MMA_MASK
	.align		4
.L_17:
        /*0058*/ 	.byte	0x03, 0x50
        /*005a*/ 	.short	0x0000


	//----- nvinfo : EIATTR_MAXREG_COUNT
	.align		4
        /*005c*/ 	.byte	0x03, 0x1b
        /*005e*/ 	.short	0x00ff


	//----- nvinfo : EIATTR_MERCURY_ISA_VERSION
	.align		4
        /*0060*/ 	.byte	0x03, 0x5f
        /*0062*/ 	.short	0x0101


	//----- nvinfo : EIATTR_INT_WARP_WIDE_INSTR_OFFSETS
	.align		4
        /*0064*/ 	.byte	0x04, 0x31
        /*0066*/ 	.short	(.L_19 - .L_18)


	//   ....[0]....
.L_18:
        /*0068*/ 	.word	0x000003d0


	//   ....[1]....
        /*006c*/ 	.word	0x00000480


	//   ....[2]....
        /*0070*/ 	.word	0x00000530


	//   ....[3]....
        /*0074*/ 	.word	0x000005e0


	//   ....[4]....
        /*0078*/ 	.word	0x00000690


	//   ....[5]....
        /*007c*/ 	.word	0x00000740


	//   ....[6]....
        /*0080*/ 	.word	0x000007f0


	//   ....[7]....
        /*0084*/ 	.word	0x000008a0


	//   ....[8]....
        /*0088*/ 	.word	0x00000950


	//   ....[9]....
        /*008c*/ 	.word	0x00000a00


	//   ....[10]....
        /*0090*/ 	.word	0x00000ab0


	//   ....[11]....
        /*0094*/ 	.word	0x00000b60


	//   ....[12]....
        /*0098*/ 	.word	0x00000c10


	//   ....[13]....
        /*009c*/ 	.word	0x00000cc0


	//   ....[14]....
        /*00a0*/ 	.word	0x00000d70


	//   ....[15]....
        /*00a4*/ 	.word	0x00000e40


	//   ....[16]....
        /*00a8*/ 	.word	0x00000fc0


	//   ....[17]....
        /*00ac*/ 	.word	0x00001070


	//   ....[18]....
        /*00b0*/ 	.word	0x00001120


	//   ....[19]....
        /*00b4*/ 	.word	0x000011d0


	//   ....[20]....
        /*00b8*/ 	.word	0x00001280


	//   ....[21]....
        /*00bc*/ 	.word	0x00001330


	//   ....[22]....
        /*00c0*/ 	.word	0x000013e0


	//   ....[23]....
        /*00c4*/ 	.word	0x00001490


	//   ....[24]....
        /*00c8*/ 	.word	0x000015d0


	//   ....[25]....
        /*00cc*/ 	.word	0x00001680


	//   ....[26]....
        /*00d0*/ 	.word	0x00001730


	//   ....[27]....
        /*00d4*/ 	.word	0x000017e0


	//   ....[28]....
        /*00d8*/ 	.word	0x00001910


	//   ....[29]....
        /*00dc*/ 	.word	0x000019e0


	//   ....[30]....
        /*00e0*/ 	.word	0x00001a90


	//----- nvinfo : EIATTR_VRC_CTA_INIT_COUNT
	.align		4
.L_19:
        /*00e4*/ 	.byte	0x02, 0x4a
	.zero		1
	.zero		1


	//----- nvinfo : EIATTR_EXIT_INSTR_OFFSETS
	.align		4
        /*00e8*/ 	.byte	0x04, 0x1c
        /*00ea*/ 	.short	(.L_21 - .L_20)


	//   ....[0]....
.L_20:
        /*00ec*/ 	.word	0x00000110


	//   ....[1]....
        /*00f0*/ 	.word	0x00000140


	//   ....[2]....
        /*00f4*/ 	.word	0x00001b80


	//----- nvinfo : EIATTR_CRS_STACK_SIZE
	.align		4
.L_21:
        /*00f8*/ 	.byte	0x04, 0x1e
        /*00fa*/ 	.short	(.L_23 - .L_22)
.L_22:
        /*00fc*/ 	.word	0x00000000


	//----- nvinfo : EIATTR_CBANK_PARAM_SIZE
	.align		4
.L_23:
        /*0100*/ 	.byte	0x03, 0x19
        /*0102*/ 	.short	0x0020


	//----- nvinfo : EIATTR_PARAM_CBANK
	.align		4
        /*0104*/ 	.byte	0x04, 0x0a
        /*0106*/ 	.short	(.L_25 - .L_24)
	.align		4
.L_24:
        /*0108*/ 	.word	index@(.nv.constant0._Z16matchPattern_GPUPjS_Piii)
        /*010c*/ 	.short	0x0380
        /*010e*/ 	.short	0x0020


	//----- nvinfo : EIATTR_SW_WAR
	.align		4
.L_25:
        /*0110*/ 	.byte	0x04, 0x36
        /*0112*/ 	.short	(.L_27 - .L_26)
.L_26:
        /*0114*/ 	.word	0x00000008
.L_27:


//--------------------- .nv.callgraph             --------------------------
	.section	.nv.callgraph,"",@"SHT_CUDA_CALLGRAPH"
	.align	4
	.sectionentsize	8
	.align		4
        /*0000*/ 	.word	0x00000000
	.align		4
        /*0004*/ 	.word	0xffffffff
	.align		4
        /*0008*/ 	.word	0x00000000
	.align		4
        /*000c*/ 	.word	0xfffffffe
	.align		4
        /*0010*/ 	.word	0x00000000
	.align		4
        /*0014*/ 	.word	0xfffffffd
	.align		4
        /*0018*/ 	.word	0x00000000
	.align		4
        /*001c*/ 	.word	0xfffffffc


//--------------------- .text._Z16matchPattern_GPUPjS_Piii --------------------------
	.section	.text._Z16matchPattern_GPUPjS_Piii,"ax",@progbits
	.align	128
        .global         _Z16matchPattern_GPUPjS_Piii
        .type           _Z16matchPattern_GPUPjS_Piii,@function
        .size           _Z16matchPattern_GPUPjS_Piii,(.L_x_69 - _Z16matchPattern_GPUPjS_Piii)
        .other          _Z16matchPattern_GPUPjS_Piii,@"STO_CUDA_ENTRY STV_DEFAULT"
_Z16matchPattern_GPUPjS_Piii:
.text._Z16matchPattern_GPUPjS_Piii:
[----:B------:R-:W-:Y:S01]  /*0000*/  LDC R1, c[0x0][0x37c] ;  /* 0x0000df00ff017b82 */ /* 0x000fe20000000800 */
[----:B------:R-:W0:Y:S01]  /*0010*/  S2R R7, SR_TID.Y ;  /* 0x0000000000077919 */ /* 0x000e220000002200 */
[----:B------:R-:W1:Y:S06]  /*0020*/  LDCU UR4, c[0x0][0x370] ;  /* 0x00006e00ff0477ac */ /* 0x000e6c0008000800 */
[----:B------:R-:W0:Y:S01]  /*0030*/  S2UR UR7, SR_CTAID.Y ;  /* 0x00000000000779c3 */ /* 0x000e220000002600 */
[----:B------:R-:W1:Y:S01]  /*0040*/  S2R R5, SR_CTAID.X ;  /* 0x0000000000057919 */ /* 0x000e620000002500 */
[----:B------:R-:W2:Y:S01]  /*0050*/  LDCU UR5, c[0x0][0x374] ;  /* 0x00006e80ff0577ac */ /* 0x000ea20008000800 */
[----:B------:R-:W3:Y:S01]  /*0060*/  S2R R3, SR_TID.X ;  /* 0x0000000000037919 */ /* 0x000ee20000002100 */
[----:B------:R-:W3:Y:S04]  /*0070*/  LDCU UR6, c[0x0][0x360] ;  /* 0x00006c00ff0677ac */ /* 0x000ee80008000800 */
[----:B------:R-:W0:Y:S01]  /*0080*/  LDC R6, c[0x0][0x364] ;  /* 0x0000d900ff067b82 */ /* 0x000e220000000800 */
[----:B------:R-:W4:Y:S01]  /*0090*/  LDCU UR8, c[0x0][0x39c] ;  /* 0x00007380ff0877ac */ /* 0x000f220008000800 */
[----:B0-----:R-:W-:-:S04]  /*00a0*/  IMAD R0, R6, UR7, R7 ;  /* 0x0000000706007c24 */ /* 0x001fc8000f8e0207 */
[----:B-1----:R-:W-:Y:S01]  /*00b0*/  IMAD R0, R0, UR4, R5 ;  /* 0x0000000400007c24 */ /* 0x002fe2000f8e0205 */
[----:B--2---:R-:W-:-:S03]  /*00c0*/  UIMAD UR4, UR4, UR5, URZ ;  /* 0x00000005040472a4 */ /* 0x004fc6000f8e02ff */
[----:B---3--:R-:W-:Y:S01]  /*00d0*/  IMAD R0, R0, UR6, R3 ;  /* 0x0000000600007c24 */ /* 0x008fe2000f8e0203 */
[----:B------:R-:W-:-:S04]  /*00e0*/  UIMAD UR4, UR4, UR6, URZ ;  /* 0x00000006040472a4 */ /* 0x000fc8000f8e02ff */
[----:B----4-:R-:W-:Y:S02]  /*00f0*/  ISETP.GE.AND P0, PT, R0, UR8, PT ;  /* 0x0000000800007c0c */ /* 0x010fe4000bf06270 */
[----:B------:R-:W-:-:S11]  /*0100*/  IMAD R6, R6, UR4, RZ ;  /* 0x0000000406067c24 */ /* 0x000fd6000f8e02ff */
[----:B------:R-:W-:Y:S05]  /*0110*/  @P0 EXIT ;  /* 0x000000000000094d */ /* 0x000fea0003800000 */
[----:B------:R-:W0:Y:S02]  /*0120*/  LDC R8, c[0x0][0x398] ;  /* 0x0000e600ff087b82 */ /* 0x000e240000000800 */
[----:B0-----:R-:W-:-:S13]  /*0130*/  ISETP.GE.AND P0, PT, R8, 0x1, PT ;  /* 0x000000010800780c */ /* 0x001fda0003f06270 */
[----:B------:R-:W-:Y:S05]  /*0140*/  @!P0 EXIT ;  /* 0x000000000000894d */ /* 0x000fea0003800000 */
[----:B------:R-:W0:Y:S01]  /*0150*/  LDC.64 R2, c[0x0][0x380] ;  /* 0x0000e000ff027b82 */ /* 0x000e220000000a00 */
[----:B------:R-:W1:Y:S01]  /*0160*/  LDCU.64 UR6, c[0x0][0x388] ;  /* 0x00007100ff0677ac */ /* 0x000e620008000a00 */
[C---:B------:R-:W-:Y:S01]  /*0170*/  LOP3.LUT R16, R8.reuse, 0xf, RZ, 0xc0, !PT ;  /* 0x0000000f08107812 */ /* 0x040fe200078ec0ff */
[----:B------:R-:W-:Y:S01]  /*0180*/  IMAD.MOV.U32 R9, RZ, RZ, RZ ;  /* 0x000000ffff097224 */ /* 0x000fe200078e00ff */
[C---:B------:R-:W-:Y:S01]  /*0190*/  LOP3.LUT R17, R8.reuse, 0x7, RZ, 0xc0, !PT ;  /* 0x0000000708117812 */ /* 0x040fe200078ec0ff */
[----:B------:R-:W2:Y:S01]  /*01a0*/  LDCU.64 UR4, c[0x0][0x390] ;  /* 0x00007200ff0477ac */ /* 0x000ea20008000a00 */
[----:B------:R-:W-:Y:S01]  /*01b0*/  LOP3.LUT R7, R8, 0x7ffffff0, RZ, 0xc0, !PT ;  /* 0x7ffffff008077812 */ /* 0x000fe200078ec0ff */
[----:B------:R-:W-:Y:S01]  /*01c0*/  VIADD R4, R16, 0xffffffff ;  /* 0xffffffff10047836 */ /* 0x000fe20000000000 */
[----:B------:R-:W-:Y:S01]  /*01d0*/  LOP3.LUT R8, R8, 0x3, RZ, 0xc0, !PT ;  /* 0x0000000308087812 */ /* 0x000fe200078ec0ff */
[----:B------:R-:W-:Y:S01]  /*01e0*/  VIADD R5, R17, 0xffffffff ;  /* 0xffffffff11057836 */ /* 0x000fe20000000000 */
[----:B------:R-:W3:Y:S01]  /*01f0*/  LDCU.64 UR8, c[0x0][0x358] ;  /* 0x00006b00ff0877ac */ /* 0x000ee20008000a00 */
[----:B------:R-:W-:Y:S01]  /*0200*/  IMAD.MOV R10, RZ, RZ, -R7 ;  /* 0x000000ffff0a7224 */ /* 0x000fe200078e0a07 */
[----:B------:R-:W-:-:S02]  /*0210*/  ISETP.GE.U32.AND P0, PT, R4, 0x7, PT ;  /* 0x000000070400780c */ /* 0x000fc40003f06070 */
[----:B------:R-:W-:Y:S01]  /*0220*/  ISETP.GE.U32.AND P1, PT, R5, 0x3, PT ;  /* 0x000000030500780c */ /* 0x000fe20003f26070 */
[----:B-1----:R-:W-:Y:S02]  /*0230*/  UIADD3 UR6, UP0, UPT, UR6, 0x20, URZ ;  /* 0x0000002006067890 */ /* 0x002fe4000ff1e0ff */
[----:B--2---:R-:W-:Y:S01]  /*0240*/  UIADD3 UR4, UP1, UPT, UR4, 0x20, URZ ;  /* 0x0000002004047890 */ /* 0x004fe2000ff3e0ff */
[----:B0-----:R-:W-:Y:S01]  /*0250*/  IMAD.WIDE R2, R0, 0x4, R2 ;  /* 0x0000000400027825 */ /* 0x001fe200078e0202 */
[----:B------:R-:W-:Y:S02]  /*0260*/  UIADD3.X UR7, UPT, UPT, URZ, UR7, URZ, UP0, !UPT ;  /* 0x00000007ff077290 */ /* 0x000fe400087fe4ff */
[----:B---3--:R-:W-:-:S12]  /*0270*/  UIADD3.X UR5, UPT, UPT, URZ, UR5, URZ, UP1, !UPT ;  /* 0x00000005ff057290 */ /* 0x008fd80008ffe4ff */
.L_x_67:
[----:B-1--4-:R-:W-:-:S07]  /*0280*/  IMAD.MOV.U32 R18, RZ, RZ, RZ ;  /* 0x000000ffff127224 */ /* 0x012fce00078e00ff */
.L_x_66:
[C---:B------:R-:W-:Y:S01]  /*0290*/  ISETP.NE.AND P2, PT, R18.reuse, RZ, PT ;  /* 0x000000ff1200720c */ /* 0x040fe20003f45270 */
[----:B--2---:R-:W2:Y:S01]  /*02a0*/  LDG.E R11, desc[UR8][R2.64] ;  /* 0x00000008020b7981 */ /* 0x004ea2000c1e1900 */
[----:B0-----:R-:W0:Y:S11]  /*02b0*/  LDCU UR10, c[0x0][0x398] ;  /* 0x00007300ff0a77ac */ /* 0x001e360008000800 */
[----:B---3--:R-:W2:Y:S01]  /*02c0*/  @P2 LDG.E R5, desc[UR8][R2.64+0x4] ;  /* 0x0000040802052981 */ /* 0x008ea2000c1e1900 */
[----:B------:R-:W-:-:S02]  /*02d0*/  @P2 IMAD.SHL.U32 R4, R18, 0x8, RZ ;  /* 0x0000000812042824 */ /* 0x000fc400078e00ff */
[----:B------:R-:W-:Y:S01]  /*02e0*/  IMAD.MOV.U32 R12, RZ, RZ, RZ ;  /* 0x000000ffff0c7224 */ /* 0x000fe200078e00ff */
[----:B0-----:R-:W-:Y:S02]  /*02f0*/  UISETP.GE.U32.AND UP0, UPT, UR10, 0x10, UPT ;  /* 0x000000100a00788c */ /* 0x001fe4000bf06070 */
[----:B--2---:R-:W-:-:S07]  /*0300*/  @P2 SHF.R.W.U32 R11, R11, R4, R5 ;  /* 0x000000040b0b2219 */ /* 0x004fce0000001e05 */
[----:B-1--4-:R-:W-:Y:S05]  /*0310*/  BRA.U !UP0, `(.L_x_0) ;  /* 0x0000000908f87547 */ /* 0x012fea000b800000 */
[----:B------:R-:W-:Y:S02]  /*0320*/  IMAD.U32 R15, RZ, RZ, UR4 ;  /* 0x00000004ff0f7e24 */ /* 0x000fe4000f8e00ff */
[----:B------:R-:W-:Y:S02]  /*0330*/  IMAD.U32 R13, RZ, RZ, UR5 ;  /* 0x00000005ff0d7e24 */ /* 0x000fe4000f8e00ff */
[----:B------:R-:W-:Y:S02]  /*0340*/  IMAD.U32 R4, RZ, RZ, UR6 ;  /* 0x00000006ff047e24 */ /* 0x000fe4000f8e00ff */
[----:B------:R-:W-:Y:S02]  /*0350*/  IMAD.U32 R5, RZ, RZ, UR7 ;  /* 0x00000007ff057e24 */ /* 0x000fe4000f8e00ff */
[----:B------:R-:W-:-:S07]  /*0360*/  IMAD.MOV.U32 R14, RZ, RZ, R10 ;  /* 0x000000ffff0e7224 */ /* 0x000fce00078e000a */
.L_x_33:
[----:B------:R-:W2:Y:S01]  /*0370*/  LDG.E R12, desc[UR8][R4.64+-0x20] ;  /* 0xffffe008040c7981 */ /* 0x000ea2000c1e1900 */
[----:B------:R-:W-:Y:S01]  /*0380*/  BSSY.RECONVERGENT B0, `(.L_x_1) ;  /* 0x000000a000007945 */ /* 0x000fe20003800200 */
[----:B--2---:R-:W-:Y:S01]  /*0390*/  ISETP.NE.AND P2, PT, R11, R12, PT ;  /* 0x0000000c0b00720c */ /* 0x004fe20003f45270 */
[----:B------:R-:W-:-:S12]  /*03a0*/  IMAD.MOV.U32 R12, RZ, RZ, R15 ;  /* 0x000000ffff0c7224 */ /* 0x000fd800078e000f */
[----:B------:R-:W-:Y:S05]  /*03b0*/  @P2 BRA `(.L_x_2) ;  /* 0x0000000000182947 */ /* 0x000fea0003800000 */
[----:B------:R-:W0:Y:S01]  /*03c0*/  S2R R19, SR_LANEID ;  /* 0x0000000000137919 */ /* 0x000e220000000000 */
[----:B------:R-:W-:Y:S02]  /*03d0*/  VOTEU.ANY UR10, UPT, PT ;  /* 0x00000000000a7886 */ /* 0x000fe400038e0100 */
[----:B------:R-:W-:Y:S02]  /*03e0*/  UFLO.U32 UR11, UR10 ;  /* 0x0000000a000b72bd */ /* 0x000fe400080e0000 */
[----:B------:R-:W1:Y:S04]  /*03f0*/  POPC R15, UR10 ;  /* 0x0000000a000f7d09 */ /* 0x000e680008000000 */
[----:B0-----:R-:W-:-:S13]  /*0400*/  ISETP.EQ.U32.AND P2, PT, R19, UR11, PT ;  /* 0x0000000b13007c0c */ /* 0x001fda000bf42070 */
[----:B-1----:R0:W-:Y:S02]  /*0410*/  @P2 REDG.E.ADD.STRONG.GPU desc[UR8][R12.64+-0x20], R15 ;  /* 0xffffe00f0c00298e */ /* 0x0021e4000c12e108 */
.L_x_2:
[----:B------:R-:W-:Y:S05]  /*0420*/  BSYNC.RECONVERGENT B0 ;  /* 0x0000000000007941 */ /* 0x000fea0003800200 */
.L_x_1:
[----:B------:R-:W2:Y:S01]  /*0430*/  LDG.E R20, desc[UR8][R4.64+-0x1c] ;  /* 0xffffe40804147981 */ /* 0x000ea2000c1e1900 */
[----:B------:R-:W-:Y:S01]  /*0440*/  BSSY.RECONVERGENT B0, `(.L_x_3) ;  /* 0x0000009000007945 */ /* 0x000fe20003800200 */
[----:B--2---:R-:W-:-:S13]  /*0450*/  ISETP.NE.AND P2, PT, R11, R20, PT ;  /* 0x000000140b00720c */ /* 0x004fda0003f45270 */
[----:B------:R-:W-:Y:S05]  /*0460*/  @P2 BRA `(.L_x_4) ;  /* 0x0000000000182947 */ /* 0x000fea0003800000 */
[----:B------:R-:W1:Y:S01]  /*0470*/  S2R R19, SR_LANEID ;  /* 0x0000000000137919 */ /* 0x000e620000000000 */
[----:B------:R-:W-:Y:S02]  /*0480*/  VOTEU.ANY UR10, UPT, PT ;  /* 0x00000000000a7886 */ /* 0x000fe400038e0100 */
[----:B------:R-:W-:Y:S02]  /*0490*/  UFLO.U32 UR11, UR10 ;  /* 0x0000000a000b72bd */ /* 0x000fe400080e0000 */
[----:B0-----:R-:W0:Y:S04]  /*04a0*/  POPC R15, UR10 ;  /* 0x0000000a000f7d09 */ /* 0x001e280008000000 */
[----:B-1----:R-:W-:-:S13]  /*04b0*/  ISETP.EQ.U32.AND P2, PT, R19, UR11, PT ;  /* 0x0000000b13007c0c */ /* 0x002fda000bf42070 */
[----:B0-----:R1:W-:Y:S02]  /*04c0*/  @P2 REDG.E.ADD.STRONG.GPU desc[UR8][R12.64+-0x1c], R15 ;  /* 0xffffe40f0c00298e */ /* 0x0013e4000c12e108 */
.L_x_4:
[----:B------:R-:W-:Y:S05]  /*04d0*/  BSYNC.RECONVERGENT B0 ;  /* 0x0000000000007941 */ /* 0x000fea0003800200 */
.L_x_3:
[----:B------:R-:W2:Y:S01]  /*04e0*/  LDG.E R20, desc[UR8][R4.64+-0x18] ;  /* 0xffffe80804147981 */ /* 0x000ea2000c1e1900 */
[----:B------:R-:W-:Y:S01]  /*04f0*/  BSSY.RECONVERGENT B0, `(.L_x_5) ;  /* 0x0000009000007945 */ /* 0x000fe20003800200 */
[----:B--2---:R-:W-:-:S13]  /*0500*/  ISETP.NE.AND P2, PT, R11, R20, PT ;  /* 0x000000140b00720c */ /* 0x004fda0003f45270 */
[----:B------:R-:W-:Y:S05]  /*0510*/  @P2 BRA `(.L_x_6) ;  /* 0x0000000000182947 */ /* 0x000fea0003800000 */
[----:B------:R-:W2:Y:S01]  /*0520*/  S2R R19, SR_LANEID ;  /* 0x0000000000137919 */ /* 0x000ea20000000000 */
[----:B------:R-:W-:Y:S02]  /*0530*/  VOTEU.ANY UR10, UPT, PT ;  /* 0x00000000000a7886 */ /* 0x000fe400038e0100 */
[----:B------:R-:W-:Y:S02]  /*0540*/  UFLO.U32 UR11, UR10 ;  /* 0x0000000a000b72bd */ /* 0x000fe400080e0000 */
[----:B01----:R-:W0:Y:S04]  /*0550*/  POPC R15, UR10 ;  /* 0x0000000a000f7d09 */ /* 0x003e280008000000 */
[----:B--2---:R-:W-:-:S13]  /*0560*/  ISETP.EQ.U32.AND P2, PT, R19, UR11, PT ;  /* 0x0000000b13007c0c */ /* 0x004fda000bf42070 */
[----:B0-----:R2:W-:Y:S02]  /*0570*/  @P2 REDG.E.ADD.STRONG.GPU desc[UR8][R12.64+-0x18], R15 ;  /* 0xffffe80f0c00298e */ /* 0x0015e4000c12e108 */
.L_x_6:
[----:B------:R-:W-:Y:S05]  /*0580*/  BSYNC.RECONVERGENT B0 ;  /* 0x0000000000007941 */ /* 0x000fea0003800200 */
.L_x_5:
[----:B------:R-:W3:Y:S01]  /*0590*/  LDG.E R20, desc[UR8][R4.64+-0x14] ;  /* 0xffffec0804147981 */ /* 0x000ee2000c1e1900 */
[----:B------:R-:W-:Y:S01]  /*05a0*/  BSSY.RECONVERGENT B0, `(.L_x_7) ;  /* 0x0000009000007945 */ /* 0x000fe20003800200 */
[----:B---3--:R-:W-:-:S13]  /*05b0*/  ISETP.NE.AND P2, PT, R11, R20, PT ;  /* 0x000000140b00720c */ /* 0x008fda0003f45270 */
[----:B------:R-:W-:Y:S05]  /*05c0*/  @P2 BRA `(.L_x_8) ;  /* 0x0000000000182947 */ /* 0x000fea0003800000 */
[----:B------:R-:W3:Y:S01]  /*05d0*/  S2R R19, SR_LANEID ;  /* 0x0000000000137919 */ /* 0x000ee20000000000 */
[----:B------:R-:W-:Y:S02]  /*05e0*/  VOTEU.ANY UR10, UPT, PT ;  /* 0x00000000000a7886 */ /* 0x000fe400038e0100 */
[----:B------:R-:W-:Y:S02]  /*05f0*/  UFLO.U32 UR11, UR10 ;  /* 0x0000000a000b72bd */ /* 0x000fe400080e0000 */
[----:B012---:R-:W0:Y:S04]  /*0600*/  POPC R15, UR10 ;  /* 0x0000000a000f7d09 */ /* 0x007e280008000000 */
[----:B---3--:R-:W-:-:S13]  /*0610*/  ISETP.EQ.U32.AND P2, PT, R19, UR11, PT ;  /* 0x0000000b13007c0c */ /* 0x008fda000bf42070 */
[----:B0-----:R3:W-:Y:S02]  /*0620*/  @P2 REDG.E.ADD.STRONG.GPU desc[UR8][R12.64+-0x14], R15 ;  /* 0xffffec0f0c00298e */ /* 0x0017e4000c12e108 */
.L_x_8:
[----:B------:R-:W-:Y:S05]  /*0630*/  BSYNC.RECONVERGENT B0 ;  /* 0x0000000000007941 */ /* 0x000fea0003800200 */
.L_x_7:
[----:B------:R-:W4:Y:S01]  /*0640*/  LDG.E R20, desc[UR8][R4.64+-0x10] ;  /* 0xfffff00804147981 */ /* 0x000f22000c1e1900 */
[----:B------:R-:W-:Y:S01]  /*0650*/  BSSY.RECONVERGENT B0, `(.L_x_9) ;  /* 0x0000009000007945 */ /* 0x000fe20003800200 */
[----:B----4-:R-:W-:-:S13]  /*0660*/  ISETP.NE.AND P2, PT, R11, R20, PT ;  /* 0x000000140b00720c */ /* 0x010fda0003f45270 */
[----:B------:R-:W-:Y:S05]  /*0670*/  @P2 BRA `(.L_x_10) ;  /* 0x0000000000182947 */ /* 0x000fea0003800000 */
[----:B------:R-:W4:Y:S01]  /*0680*/  S2R R19, SR_LANEID ;  /* 0x0000000000137919 */ /* 0x000f220000000000 */
[----:B------:R-:W-:Y:S02]  /*0690*/  VOTEU.ANY UR10, UPT, PT ;  /* 0x00000000000a7886 */ /* 0x000fe400038e0100 */
[----:B------:R-:W-:Y:S02]  /*06a0*/  UFLO.U32 UR11, UR10 ;  /* 0x0000000a000b72bd */ /* 0x000fe400080e0000 */
[----:B0123--:R-:W0:Y:S04]  /*06b0*/  POPC R15, UR10 ;  /* 0x0000000a000f7d09 */ /* 0x00fe280008000000 */
[----:B----4-:R-:W-:-:S13]  /*06c0*/  ISETP.EQ.U32.AND P2, PT, R19, UR11, PT ;  /* 0x0000000b13007c0c */ /* 0x010fda000bf42070 */
[----:B0-----:R4:W-:Y:S02]  /*06d0*/  @P2 REDG.E.ADD.STRONG.GPU desc[UR8][R12.64+-0x10], R15 ;  /* 0xfffff00f0c00298e */ /* 0x0019e4000c12e108 */
.L_x_10:
[----:B------:R-:W-:Y:S05]  /*06e0*/  BSYNC.RECONVERGENT B0 ;  /* 0x0000000000007941 */ /* 0x000fea0003800200 */
.L_x_9:
[----:B------:R-:W5:Y:S01]  /*06f0*/  LDG.E R20, desc[UR8][R4.64+-0xc] ;  /* 0xfffff40804147981 */ /* 0x000f62000c1e1900 */
[----:B------:R-:W-:Y:S01]  /*0700*/  BSSY.RECONVERGENT B0, `(.L_x_11) ;  /* 0x0000009000007945 */ /* 0x000fe20003800200 */
[----:B-----5:R-:W-:-:S13]  /*0710*/  ISETP.NE.AND P2, PT, R11, R20, PT ;  /* 0x000000140b00720c */ /* 0x020fda0003f45270 */
[----:B------:R-:W-:Y:S05]  /*0720*/  @P2 BRA `(.L_x_12) ;  /* 0x0000000000182947 */ /* 0x000fea0003800000 */
[----:B------:R-:W5:Y:S01]  /*0730*/  S2R R19, SR_LANEID ;  /* 0x0000000000137919 */ /* 0x000f620000000000 */
[----:B------:R-:W-:Y:S02]  /*0740*/  VOTEU.ANY UR10, UPT, PT ;  /* 0x00000000000a7886 */ /* 0x000fe400038e0100 */
[----:B------:R-:W-:Y:S02]  /*0750*/  UFLO.U32 UR11, UR10 ;  /* 0x0000000a000b72bd */ /* 0x000fe400080e0000 */
[----:B01234-:R-:W0:Y:S04]  /*0760*/  POPC R15, UR10 ;  /* 0x0000000a000f7d09 */ /* 0x01fe280008000000 */
[----:B-----5:R-:W-:-:S13]  /*0770*/  ISETP.EQ.U32.AND P2, PT, R19, UR11, PT ;  /* 0x0000000b13007c0c */ /* 0x020fda000bf42070 */
[----:B0-----:R0:W-:Y:S02]  /*0780*/  @P2 REDG.E.ADD.STRONG.GPU desc[UR8][R12.64+-0xc], R15 ;  /* 0xfffff40f0c00298e */ /* 0x0011e4000c12e108 */
.L_x_12:
[----:B------:R-:W-:Y:S05]  /*0790*/  BSYNC.RECONVERGENT B0 ;  /* 0x0000000000007941 */ /* 0x000fea0003800200 */
.L_x_11:
        /* <DEDUP_REMOVED lines=10> */
.L_x_14:
[----:B------:R-:W-:Y:S05]  /*0840*/  BSYNC.RECONVERGENT B0 ;  /* 0x0000000000007941 */ /* 0x000fea0003800200 */
.L_x_13:
        /* <DEDUP_REMOVED lines=10> */
.L_x_16:
[----:B------:R-:W-:Y:S05]  /*08f0*/  BSYNC.RECONVERGENT B0 ;  /* 0x0000000000007941 */ /* 0x000fea0003800200 */
.L_x_15:
        /* <DEDUP_REMOVED lines=10> */
.L_x_18:
[----:B------:R-:W-:Y:S05]  /*09a0*/  BSYNC.RECONVERGENT B0 ;  /* 0x0000000000007941 */ /* 0x000fea0003800200 */
.L_x_17:
        /* <DEDUP_REMOVED lines=10> */
.L_x_20:
[----:B------:R-:W-:Y:S05]  /*0a50*/  BSYNC.RECONVERGENT B0 ;  /* 0x0000000000007941 */ /* 0x000fea0003800200 */
.L_x_19:
        /* <DEDUP_REMOVED lines=10> */
.L_x_22:
[----:B------:R-:W-:Y:S05]  /*0b00*/  BSYNC.RECONVERGENT B0 ;  /* 0x0000000000007941 */ /* 0x000fea0003800200 */
.L_x_21:
        /* <DEDUP_REMOVED lines=10> */
.L_x_24:
[----:B------:R-:W-:Y:S05]  /*0bb0*/  BSYNC.RECONVERGENT B0 ;  /* 0x0000000000007941 */ /* 0x000fea0003800200 */
.L_x_23:
        /* <DEDUP_REMOVED lines=10> */
.L_x_26:
[----:B------:R-:W-:Y:S05]  /*0c60*/  BSYNC.RECONVERGENT B0 ;  /* 0x0000000000007941 */ /* 0x000fea0003800200 */
.L_x_25:
        /* <DEDUP_REMOVED lines=10> */
.L_x_28:
[----:B------:R-:W-:Y:S05]  /*0d10*/  BSYNC.RECONVERGENT B0 ;  /* 0x0000000000007941 */ /* 0x000fea0003800200 */
.L_x_27:
        /* <DEDUP_REMOVED lines=10> */
.L_x_30:
[----:B------:R-:W-:Y:S05]  /*0dc0*/  BSYNC.RECONVERGENT B0 ;  /* 0x0000000000007941 */ /* 0x000fea0003800200 */
.L_x_29:
[----:B------:R-:W5:Y:S01]  /*0dd0*/  LDG.E R20, desc[UR8][R4.64+0x1c] ;  /* 0x00001c0804147981 */ /* 0x000f62000c1e1900 */
[----:B------:R-:W-:Y:S01]  /*0de0*/  VIADD R14, R14, 0x10 ;  /* 0x000000100e0e7836 */ /* 0x000fe20000000000 */
[----:B------:R-:W-:Y:S04]  /*0df0*/  BSSY.RECONVERGENT B0, `(.L_x_31) ;  /* 0x000000a000007945 */ /* 0x000fe80003800200 */
[----:B------:R-:W-:Y:S02]  /*0e00*/  ISETP.NE.AND P2, PT, R14, RZ, PT ;  /* 0x000000ff0e00720c */ /* 0x000fe40003f45270 */
        /* <DEDUP_REMOVED lines=8> */
.L_x_32:
[----:B------:R-:W-:Y:S05]  /*0e90*/  BSYNC.RECONVERGENT B0 ;  /* 0x0000000000007941 */ /* 0x000fea0003800200 */
.L_x_31:
[----:B------:R-:W-:Y:S02]  /*0ea0*/  IADD3 R4, P3, PT, R4, 0x40, RZ ;  /* 0x0000004004047810 */ /* 0x000fe40007f7e0ff */
[----:B01234-:R-:W-:-:S03]  /*0eb0*/  IADD3 R15, P4, PT, R12, 0x40, RZ ;  /* 0x000000400c0f7810 */ /* 0x01ffc60007f9e0ff */
[----:B------:R-:W-:Y:S02]  /*0ec0*/  IMAD.X R5, RZ, RZ, R5, P3 ;  /* 0x000000ffff057224 */ /* 0x000fe400018e0605 */
[----:B------:R-:W-:Y:S01]  /*0ed0*/  IMAD.X R13, RZ, RZ, R13, P4 ;  /* 0x000000ffff0d7224 */ /* 0x000fe200020e060d */
[----:B------:R-:W-:Y:S07]  /*0ee0*/  @P2 BRA `(.L_x_33) ;  /* 0xfffffff400202947 */ /* 0x000fee000383ffff */
[----:B------:R-:W-:-:S07]  /*0ef0*/  IMAD.MOV.U32 R12, RZ, RZ, R7 ;  /* 0x000000ffff0c7224 */ /* 0x000fce00078e0007 */
.L_x_0:
[----:B------:R-:W-:-:S13]  /*0f00*/  ISETP.NE.AND P2, PT, R16, RZ, PT ;  /* 0x000000ff1000720c */ /* 0x000fda0003f45270 */
[----:B------:R-:W-:Y:S05]  /*0f10*/  @!P2 BRA `(.L_x_34) ;  /* 0x0000000800f4a947 */ /* 0x000fea0003800000 */
[----:B------:R-:W-:Y:S05]  /*0f20*/  @!P0 BRA `(.L_x_35) ;  /* 0x0000000400748947 */ /* 0x000fea0003800000 */
[----:B------:R-:W0:Y:S08]  /*0f30*/  LDC.64 R4, c[0x0][0x388] ;  /* 0x0000e200ff047b82 */ /* 0x000e300000000a00 */
[----:B------:R-:W1:Y:S01]  /*0f40*/  LDC.64 R14, c[0x0][0x390] ;  /* 0x0000e400ff0e7b82 */ /* 0x000e620000000a00 */
[----:B0-----:R-:W-:-:S05]  /*0f50*/  IMAD.WIDE.U32 R4, R12, 0x4, R4 ;  /* 0x000000040c047825 */ /* 0x001fca00078e0004 */
[----:B------:R-:W2:Y:S01]  /*0f60*/  LDG.E R20, desc[UR8][R4.64] ;  /* 0x0000000804147981 */ /* 0x000ea2000c1e1900 */
[----:B------:R-:W-:Y:S01]  /*0f70*/  BSSY.RECONVERGENT B0, `(.L_x_36) ;  /* 0x000000a000007945 */ /* 0x000fe20003800200 */
[----:B-1----:R-:W-:Y:S01]  /*0f80*/  IMAD.WIDE.U32 R14, R12, 0x4, R14 ;  /* 0x000000040c0e7825 */ /* 0x002fe200078e000e */
[----:B--2---:R-:W-:-:S13]  /*0f90*/  ISETP.NE.AND P2, PT, R11, R20, PT ;  /* 0x000000140b00720c */ /* 0x004fda0003f45270 */
[----:B------:R-:W-:Y:S05]  /*0fa0*/  @P2 BRA `(.L_x_37) ;  /* 0x0000000000182947 */ /* 0x000fea0003800000 */
[----:B------:R-:W0:Y:S01]  /*0fb0*/  S2R R19, SR_LANEID ;  /* 0x0000000000137919 */ /* 0x000e220000000000 */
[----:B------:R-:W-:Y:S02]  /*0fc0*/  VOTEU.ANY UR10, UPT, PT ;  /* 0x00000000000a7886 */ /* 0x000fe400038e0100 */
[----:B------:R-:W-:Y:S02]  /*0fd0*/  UFLO.U32 UR11, UR10 ;  /* 0x0000000a000b72bd */ /* 0x000fe400080e0000 */
[----:B------:R-:W1:Y:S04]  /*0fe0*/  POPC R13, UR10 ;  /* 0x0000000a000d7d09 */ /* 0x000e680008000000 */
[----:B0-----:R-:W-:-:S13]  /*0ff0*/  ISETP.EQ.U32.AND P2, PT, R19, UR11, PT ;  /* 0x0000000b13007c0c */ /* 0x001fda000bf42070 */
[----:B-1----:R0:W-:Y:S02]  /*1000*/  @P2 REDG.E.ADD.STRONG.GPU desc[UR8][R14.64], R13 ;  /* 0x0000000d0e00298e */ /* 0x0021e4000c12e108 */
.L_x_37:
[----:B------:R-:W-:Y:S05]  /*1010*/  BSYNC.RECONVERGENT B0 ;  /* 0x0000000000007941 */ /* 0x000fea0003800200 */
.L_x_36:
        /* <DEDUP_REMOVED lines=10> */
.L_x_39:
[----:B------:R-:W-:Y:S05]  /*10c0*/  BSYNC.RECONVERGENT B0 ;  /* 0x0000000000007941 */ /* 0x000fea0003800200 */
.L_x_38:
        /* <DEDUP_REMOVED lines=10> */
.L_x_41:
[----:B------:R-:W-:Y:S05]  /*1170*/  BSYNC.RECONVERGENT B0 ;  /* 0x0000000000007941 */ /* 0x000fea0003800200 */
.L_x_40:
        /* <DEDUP_REMOVED lines=10> */
.L_x_43:
[----:B------:R-:W-:Y:S05]  /*1220*/  BSYNC.RECONVERGENT B0 ;  /* 0x0000000000007941 */ /* 0x000fea0003800200 */
.L_x_42:
        /* <DEDUP_REMOVED lines=10> */
.L_x_45:
[----:B------:R-:W-:Y:S05]  /*12d0*/  BSYNC.RECONVERGENT B0 ;  /* 0x0000000000007941 */ /* 0x000fea0003800200 */
.L_x_44:
        /* <DEDUP_REMOVED lines=10> */
.L_x_47:
[----:B------:R-:W-:Y:S05]  /*1380*/  BSYNC.RECONVERGENT B0 ;  /* 0x0000000000007941 */ /* 0x000fea0003800200 */
.L_x_46:
        /* <DEDUP_REMOVED lines=10> */
.L_x_49:
[----:B------:R-:W-:Y:S05]  /*1430*/  BSYNC.RECONVERGENT B0 ;  /* 0x0000000000007941 */ /* 0x000fea0003800200 */
.L_x_48:
[----:B------:R-:W5:Y:S01]  /*1440*/  LDG.E R4, desc[UR8][R4.64+0x1c] ;  /* 0x00001c0804047981 */ /* 0x000f62000c1e1900 */
[----:B------:R-:W-:Y:S01]  /*1450*/  BSSY.RECONVERGENT B0, `(.L_x_50) ;  /* 0x0000009000007945 */ /* 0x000fe20003800200 */
[----:B-----5:R-:W-:-:S13]  /*1460*/  ISETP.NE.AND P2, PT, R11, R4, PT ;  /* 0x000000040b00720c */ /* 0x020fda0003f45270 */
[----:B------:R-:W-:Y:S05]  /*1470*/  @P2 BRA `(.L_x_51) ;  /* 0x0000000000182947 */ /* 0x000fea0003800000 */
[----:B------:R-:W5:Y:S01]  /*1480*/  S2R R4, SR_LANEID ;  /* 0x0000000000047919 */ /* 0x000f620000000000 */
[----:B------:R-:W-:Y:S02]  /*1490*/  VOTEU.ANY UR10, UPT, PT ;  /* 0x00000000000a7886 */ /* 0x000fe400038e0100 */
[----:B------:R-:W-:Y:S02]  /*14a0*/  UFLO.U32 UR11, UR10 ;  /* 0x0000000a000b72bd */ /* 0x000fe400080e0000 */
[----:B------:R-:W0:Y:S04]  /*14b0*/  POPC R5, UR10 ;  /* 0x0000000a00057d09 */ /* 0x000e280008000000 */
[----:B-----5:R-:W-:-:S13]  /*14c0*/  ISETP.EQ.U32.AND P2, PT, R4, UR11, PT ;  /* 0x0000000b04007c0c */ /* 0x020fda000bf42070 */
[----:B0-----:R0:W-:Y:S02]  /*14d0*/  @P2 REDG.E.ADD.STRONG.GPU desc[UR8][R14.64+0x1c], R5 ;  /* 0x00001c050e00298e */ /* 0x0011e4000c12e108 */
.L_x_51:
[----:B------:R-:W-:Y:S05]  /*14e0*/  BSYNC.RECONVERGENT B0 ;  /* 0x0000000000007941 */ /* 0x000fea0003800200 */
.L_x_50:
[----:B------:R-:W-:-:S07]  /*14f0*/  VIADD R12, R12, 0x8 ;  /* 0x000000080c0c7836 */ /* 0x000fce0000000000 */
.L_x_35:
[----:B------:R-:W-:Y:S01]  /*1500*/  ISETP.NE.AND P2, PT, R17, RZ, PT ;  /* 0x000000ff1100720c */ /* 0x000fe20003f45270 */
[----:B------:R-:W-:-:S12]  /*1510*/  BSSY.RECONVERGENT B0, `(.L_x_34) ;  /* 0x000005d000007945 */ /* 0x000fd80003800200 */
[----:B------:R-:W-:Y:S05]  /*1520*/  @!P2 BRA `(.L_x_52) ;  /* 0x00000004006ca947 */ /* 0x000fea0003800000 */
[----:B------:R-:W-:Y:S05]  /*1530*/  @!P1 BRA `(.L_x_53) ;  /* 0x0000000000c49947 */ /* 0x000fea0003800000 */
[----:B0-----:R-:W0:Y:S08]  /*1540*/  LDC.64 R4, c[0x0][0x388] ;  /* 0x0000e200ff047b82 */ /* 0x001e300000000a00 */
[----:B-1234-:R-:W1:Y:S01]  /*1550*/  LDC.64 R14, c[0x0][0x390] ;  /* 0x0000e400ff0e7b82 */ /* 0x01ee620000000a00 */
        /* <DEDUP_REMOVED lines=12> */
.L_x_55:
[----:B------:R-:W-:Y:S05]  /*1620*/  BSYNC.RECONVERGENT B1 ;  /* 0x0000000000017941 */ /* 0x000fea0003800200 */
.L_x_54:
        /* <DEDUP_REMOVED lines=10> */
.L_x_57:
[----:B------:R-:W-:Y:S05]  /*16d0*/  BSYNC.RECONVERGENT B1 ;  /* 0x0000000000017941 */ /* 0x000fea0003800200 */
.L_x_56:
        /* <DEDUP_REMOVED lines=10> */
.L_x_59:
[----:B------:R-:W-:Y:S05]  /*1780*/  BSYNC.RECONVERGENT B1 ;  /* 0x0000000000017941 */ /* 0x000fea0003800200 */
.L_x_58:
[----:B------:R-:W3:Y:S01]  /*1790*/  LDG.E R4, desc[UR8][R4.64+0xc] ;  /* 0x00000c0804047981 */ /* 0x000ee2000c1e1900 */
[----:B------:R-:W-:Y:S01]  /*17a0*/  BSSY.RECONVERGENT B1, `(.L_x_60) ;  /* 0x0000009000017945 */ /* 0x000fe20003800200 */
[----:B---3--:R-:W-:-:S13]  /*17b0*/  ISETP.NE.AND P2, PT, R11, R4, PT ;  /* 0x000000040b00720c */ /* 0x008fda0003f45270 */
[----:B------:R-:W-:Y:S05]  /*17c0*/  @P2 BRA `(.L_x_61) ;  /* 0x0000000000182947 */ /* 0x000fea0003800000 */
[----:B------:R-:W3:Y:S01]  /*17d0*/  S2R R4, SR_LANEID ;  /* 0x0000000000047919 */ /* 0x000ee20000000000 */
[----:B------:R-:W-:Y:S02]  /*17e0*/  VOTEU.ANY UR10, UPT, PT ;  /* 0x00000000000a7886 */ /* 0x000fe400038e0100 */
[----:B------:R-:W-:Y:S02]  /*17f0*/  UFLO.U32 UR11, UR10 ;  /* 0x0000000a000b72bd */ /* 0x000fe400080e0000 */
[----:B------:R-:W4:Y:S04]  /*1800*/  POPC R5, UR10 ;  /* 0x0000000a00057d09 */ /* 0x000f280008000000 */
[----:B---3--:R-:W-:-:S13]  /*1810*/  ISETP.EQ.U32.AND P2, PT, R4, UR11, PT ;  /* 0x0000000b04007c0c */ /* 0x008fda000bf42070 */
[----:B----4-:R3:W-:Y:S02]  /*1820*/  @P2 REDG.E.ADD.STRONG.GPU desc[UR8][R14.64+0xc], R5 ;  /* 0x00000c050e00298e */ /* 0x0107e4000c12e108 */
.L_x_61:
[----:B------:R-:W-:Y:S05]  /*1830*/  BSYNC.RECONVERGENT B1 ;  /* 0x0000000000017941 */ /* 0x000fea0003800200 */
.L_x_60:
[----:B------:R-:W-:-:S07]  /*1840*/  VIADD R12, R12, 0x4 ;  /* 0x000000040c0c7836 */ /* 0x000fce0000000000 */
.L_x_53:
[----:B------:R-:W-:-:S13]  /*1850*/  ISETP.NE.AND P2, PT, R8, RZ, PT ;  /* 0x000000ff0800720c */ /* 0x000fda0003f45270 */
[----:B------:R-:W-:Y:S05]  /*1860*/  @!P2 BRA `(.L_x_52) ;  /* 0x00000000009ca947 */ /* 0x000fea0003800000 */
[----:B0--3--:R-:W0:Y:S08]  /*1870*/  LDC.64 R4, c[0x0][0x388] ;  /* 0x0000e200ff047b82 */ /* 0x009e300000000a00 */
[----:B-12-4-:R-:W1:Y:S01]  /*1880*/  LDC.64 R14, c[0x0][0x390] ;  /* 0x0000e400ff0e7b82 */ /* 0x016e620000000a00 */
[----:B0-----:R-:W-:-:S05]  /*1890*/  IMAD.WIDE.U32 R4, R12, 0x4, R4 ;  /* 0x000000040c047825 */ /* 0x001fca00078e0004 */
[----:B------:R-:W2:Y:S01]  /*18a0*/  LDG.E R20, desc[UR8][R4.64] ;  /* 0x0000000804147981 */ /* 0x000ea2000c1e1900 */
[----:B------:R-:W-:Y:S01]  /*18b0*/  BSSY.RECONVERGENT B1, `(.L_x_62) ;  /* 0x000000b000017945 */ /* 0x000fe20003800200 */
[----:B------:R-:W-:Y:S01]  /*18c0*/  ISETP.NE.AND P3, PT, R8, 0x1, PT ;  /* 0x000000010800780c */ /* 0x000fe20003f65270 */
        /* <DEDUP_REMOVED lines=9> */
.L_x_63:
[----:B------:R-:W-:Y:S05]  /*1960*/  BSYNC.RECONVERGENT B1 ;  /* 0x0000000000017941 */ /* 0x000fea0003800200 */
.L_x_62:
[----:B------:R-:W-:Y:S05]  /*1970*/  @!P3 BRA `(.L_x_52) ;  /* 0x000000000058b947 */ /* 0x000fea0003800000 */
[----:B------:R-:W2:Y:S01]  /*1980*/  LDG.E R12, desc[UR8][R4.64+0x4] ;  /* 0x00000408040c7981 */ /* 0x000ea2000c1e1900 */
[----:B------:R-:W-:Y:S01]  /*1990*/  BSSY.RECONVERGENT B1, `(.L_x_64) ;  /* 0x000000a000017945 */ /* 0x000fe20003800200 */
[----:B------:R-:W-:Y:S02]  /*19a0*/  ISETP.NE.AND P3, PT, R8, 0x2, PT ;  /* 0x000000020800780c */ /* 0x000fe40003f65270 */
        /* <DEDUP_REMOVED lines=8> */
.L_x_65:
[----:B------:R-:W-:Y:S05]  /*1a30*/  BSYNC.RECONVERGENT B1 ;  /* 0x0000000000017941 */ /* 0x000fea0003800200 */
.L_x_64:
[----:B------:R-:W-:Y:S05]  /*1a40*/  @!P3 BRA `(.L_x_52) ;  /* 0x000000000024b947 */ /* 0x000fea0003800000 */
[----:B------:R-:W2:Y:S02]  /*1a50*/  LDG.E R4, desc[UR8][R4.64+0x8] ;  /* 0x0000080804047981 */ /* 0x000ea4000c1e1900 */
[----:B--2---:R-:W-:-:S13]  /*1a60*/  ISETP.NE.AND P2, PT, R11, R4, PT ;  /* 0x000000040b00720c */ /* 0x004fda0003f45270 */
[----:B------:R-:W-:Y:S05]  /*1a70*/  @P2 BRA `(.L_x_52) ;  /* 0x0000000000182947 */ /* 0x000fea0003800000 */
[----:B------:R-:W2:Y:S01]  /*1a80*/  S2R R4, SR_LANEID ;  /* 0x0000000000047919 */ /* 0x000ea20000000000 */
[----:B------:R-:W-:Y:S02]  /*1a90*/  VOTEU.ANY UR10, UPT, PT ;  /* 0x00000000000a7886 */ /* 0x000fe400038e0100 */
[----:B------:R-:W-:Y:S02]  /*1aa0*/  UFLO.U32 UR11, UR10 ;  /* 0x0000000a000b72bd */ /* 0x000fe400080e0000 */
[----:B------:R-:W3:Y:S04]  /*1ab0*/  POPC R5, UR10 ;  /* 0x0000000a00057d09 */ /* 0x000ee80008000000 */
[----:B--2---:R-:W-:-:S13]  /*1ac0*/  ISETP.EQ.U32.AND P2, PT, R4, UR11, PT ;  /* 0x0000000b04007c0c */ /* 0x004fda000bf42070 */
[----:B---3--:R2:W-:Y:S02]  /*1ad0*/  @P2 REDG.E.ADD.STRONG.GPU desc[UR8][R14.64+0x8], R5 ;  /* 0x000008050e00298e */ /* 0x0085e4000c12e108 */
.L_x_52:
[----:B------:R-:W-:Y:S05]  /*1ae0*/  BSYNC.RECONVERGENT B0 ;  /* 0x0000000000007941 */ /* 0x000fea0003800200 */
.L_x_34:
[----:B------:R-:W-:-:S05]  /*1af0*/  VIADD R18, R18, 0x1 ;  /* 0x0000000112127836 */ /* 0x000fca0000000000 */
[----:B------:R-:W-:-:S13]  /*1b00*/  ISETP.NE.AND P2, PT, R18, 0x4, PT ;  /* 0x000000041200780c */ /* 0x000fda0003f45270 */
[----:B------:R-:W-:Y:S05]  /*1b10*/  @P2 BRA `(.L_x_66) ;  /* 0xffffffe400dc2947 */ /* 0x000fea000383ffff */
[----:B------:R-:W5:Y:S01]  /*1b20*/  LDCU UR10, c[0x0][0x39c] ;  /* 0x00007380ff0a77ac */ /* 0x000f620008000800 */
[----:B0-23--:R-:W-:Y:S02]  /*1b30*/  IMAD R5, R6, R9, R6 ;  /* 0x0000000906057224 */ /* 0x00dfe400078e0206 */
[----:B------:R-:W-:Y:S02]  /*1b40*/  VIADD R9, R9, 0x1 ;  /* 0x0000000109097836 */ /* 0x000fe40000000000 */
[----:B------:R-:W-:-:S05]  /*1b50*/  IMAD.IADD R5, R0, 0x1, R5 ;  /* 0x0000000100057824 */ /* 0x000fca00078e0205 */
[----:B-----5:R-:W-:-:S13]  /*1b60*/  ISETP.GE.AND P2, PT, R5, UR10, PT ;  /* 0x0000000a05007c0c */ /* 0x020fda000bf46270 */
[----:B------:R-:W-:Y:S05]  /*1b70*/  @!P2 BRA `(.L_x_67) ;  /* 0xffffffe400c0a947 */ /* 0x000fea000383ffff */
[----:B------:R-:W-:Y:S05]  /*1b80*/  EXIT ;  /* 0x000000000000794d */ /* 0x000fea0003800000 */
.L_x_68:
[----:B------:R-:W-:-:S00]  /*1b90*/  BRA `(.L_x_68) ;  /* 0xfffffffc00fc7947 */ /* 0x000fc0000383ffff */
[----:B------:R-:W-:-:S00]  /*1ba0*/  NOP ;  /* 0x0000000000007918 */ /* 0x000fc00000000000 */
        /* <DEDUP_REMOVED lines=13> */
.L_x_69:


//--------------------- .nv.shared.reserved.0     --------------------------
	.section	.nv.shared.reserved.0,"aw",@nobits
	.weak		__nv_reservedSMEM_offset_0_alias
	.size		__nv_reservedSMEM_offset_0_alias, 0, 64
	.other		__nv_reservedSMEM_offset_0_alias,@"STO_CUDA_RESERVED_SHARED STV_DEFAULT"
__nv_reservedSMEM_offset_0_alias:
	.zero		0
	.zero		64


//--------------------- .nv.constant0._Z16matchPattern_GPUPjS_Piii --------------------------
	.section	.nv.constant0._Z16matchPattern_GPUPjS_Piii,"a",@progbits
	.sectionflags	@""
	.align	4
.nv.constant0._Z16matchPattern_GPUPjS_Piii:
	.zero		928


//--------------------- SYMBOLS --------------------------

	.type		.nv.reservedSmem.offset0,@object
	.size		.nv.reservedSmem.offset0,0x4
